//
// Generated by NVIDIA NVVM Compiler
//
// Compiler Build ID: CL-36424714
// Cuda compilation tools, release 13.0, V13.0.88
// Based on NVVM 20.0.0
//

.version 9.0
.target sm_100
.address_size 64

	// .globl	convolve
.extern .shared .align 16 .b8 cache[];

.visible .entry convolve(
	.param .u64 .ptr .align 1 convolve_param_0,
	.param .u64 .ptr .align 1 convolve_param_1,
	.param .u32 convolve_param_2,
	.param .u32 convolve_param_3,
	.param .u64 .ptr .align 1 convolve_param_4,
	.param .u32 convolve_param_5,
	.param .u32 convolve_param_6
)
{
	.reg .pred 	%p<29>;
	.reg .b32 	%r<80>;
	.reg .b32 	%f<9>;
	.reg .b64 	%rd<13>;

	ld.param.u64 	%rd4, [convolve_param_0];
	ld.param.u64 	%rd5, [convolve_param_1];
	ld.param.u32 	%r34, [convolve_param_2];
	ld.param.u32 	%r35, [convolve_param_3];
	ld.param.u64 	%rd6, [convolve_param_4];
	ld.param.u32 	%r36, [convolve_param_5];
	ld.param.u32 	%r37, [convolve_param_6];
	mov.u32 	%r73, %ctaid.x;
	mov.u32 	%r72, %ctaid.y;
	mul.lo.s32 	%r3, %r37, %r36;
	setp.ge.s32 	%p1, %r73, %r34;
	setp.ge.s32 	%p2, %r72, %r35;
	or.pred  	%p3, %p1, %p2;
	@%p3 bra 	$L__BB0_25;
	cvta.to.global.u64 	%rd7, %rd6;
	shr.u32 	%r38, %r36, 31;
	add.s32 	%r39, %r36, %r38;
	shr.s32 	%r40, %r39, 1;
	shr.u32 	%r41, %r37, 31;
	add.s32 	%r42, %r37, %r41;
	shr.s32 	%r43, %r42, 1;
	mov.u32 	%r44, %tid.x;
	sub.s32 	%r4, %r44, %r40;
	mov.u32 	%r45, %tid.y;
	sub.s32 	%r5, %r45, %r43;
	mad.lo.s32 	%r6, %r37, %r44, %r45;
	mul.wide.s32 	%rd8, %r6, 4;
	add.s64 	%rd1, %rd7, %rd8;
	shl.b32 	%r46, %r6, 2;
	mov.u32 	%r47, cache;
	add.s32 	%r7, %r47, %r46;
	mov.u32 	%r8, %ntid.x;
	mov.u32 	%r9, %ntid.y;
	and.b32  	%r10, %r3, 15;
	add.s32 	%r11, %r10, -1;
	and.b32  	%r12, %r3, 7;
	add.s32 	%r13, %r12, -1;
	and.b32  	%r14, %r3, 2147483632;
	and.b32  	%r15, %r3, 3;
	neg.s32 	%r16, %r14;
	cvta.to.global.u64 	%rd2, %rd4;
	cvta.to.global.u64 	%rd3, %rd5;
$L__BB0_2:
	setp.lt.s32 	%p4, %r3, 1;
	@%p4 bra 	$L__BB0_16;
	setp.lt.u32 	%p5, %r3, 16;
	mov.b32 	%r77, 0;
	@%p5 bra 	$L__BB0_6;
	add.s32 	%r74, %r47, 32;
	mov.u32 	%r75, %r16;
$L__BB0_5:
	.pragma "nounroll";
	mov.f32 	%f1, 0f00000000;
	st.shared.v4.f32 	[%r74+-32], {%f1, %f1, %f1, %f1};
	st.shared.v4.f32 	[%r74+-16], {%f1, %f1, %f1, %f1};
	st.shared.v4.f32 	[%r74], {%f1, %f1, %f1, %f1};
	st.shared.v4.f32 	[%r74+16], {%f1, %f1, %f1, %f1};
	add.s32 	%r75, %r75, 16;
	add.s32 	%r74, %r74, 64;
	setp.ne.s32 	%p6, %r75, 0;
	mov.u32 	%r77, %r14;
	@%p6 bra 	$L__BB0_5;
$L__BB0_6:
	setp.eq.s32 	%p7, %r10, 0;
	@%p7 bra 	$L__BB0_16;
	setp.lt.u32 	%p8, %r11, 7;
	@%p8 bra 	$L__BB0_9;
	shl.b32 	%r51, %r77, 2;
	add.s32 	%r53, %r47, %r51;
	mov.b32 	%r54, 0;
	st.shared.u32 	[%r53], %r54;
	st.shared.u32 	[%r53+4], %r54;
	st.shared.u32 	[%r53+8], %r54;
	st.shared.u32 	[%r53+12], %r54;
	st.shared.u32 	[%r53+16], %r54;
	st.shared.u32 	[%r53+20], %r54;
	st.shared.u32 	[%r53+24], %r54;
	st.shared.u32 	[%r53+28], %r54;
	add.s32 	%r77, %r77, 8;
$L__BB0_9:
	setp.eq.s32 	%p9, %r12, 0;
	@%p9 bra 	$L__BB0_16;
	setp.lt.u32 	%p10, %r13, 3;
	@%p10 bra 	$L__BB0_12;
	shl.b32 	%r55, %r77, 2;
	add.s32 	%r57, %r47, %r55;
	mov.b32 	%r58, 0;
	st.shared.u32 	[%r57], %r58;
	st.shared.u32 	[%r57+4], %r58;
	st.shared.u32 	[%r57+8], %r58;
	st.shared.u32 	[%r57+12], %r58;
	add.s32 	%r77, %r77, 4;
$L__BB0_12:
	setp.eq.s32 	%p11, %r15, 0;
	@%p11 bra 	$L__BB0_16;
	setp.eq.s32 	%p12, %r15, 1;
	shl.b32 	%r59, %r77, 2;
	add.s32 	%r28, %r47, %r59;
	mov.b32 	%r61, 0;
	st.shared.u32 	[%r28], %r61;
	@%p12 bra 	$L__BB0_16;
	setp.eq.s32 	%p13, %r15, 2;
	mov.b32 	%r62, 0;
	st.shared.u32 	[%r28+4], %r62;
	@%p13 bra 	$L__BB0_16;
	mov.b32 	%r63, 0;
	st.shared.u32 	[%r28+8], %r63;
$L__BB0_16:
	add.s32 	%r64, %r4, %r73;
	add.s32 	%r65, %r5, %r72;
	mad.lo.s32 	%r29, %r64, %r35, %r65;
	setp.gt.s32 	%p14, %r64, -1;
	setp.lt.s32 	%p15, %r64, %r34;
	and.pred  	%p16, %p14, %p15;
	setp.gt.s32 	%p17, %r65, -1;
	setp.lt.s32 	%p18, %r65, %r35;
	and.pred  	%p19, %p17, %p18;
	and.pred  	%p20, %p16, %p19;
	not.pred 	%p21, %p20;
	@%p21 bra 	$L__BB0_18;
	mul.wide.s32 	%rd9, %r29, 4;
	add.s64 	%rd10, %rd2, %rd9;
	ld.global.u32 	%r66, [%rd10];
	cvt.rn.f32.u32 	%f2, %r66;
	ld.global.f32 	%f3, [%rd1];
	mul.f32 	%f4, %f3, %f2;
	st.shared.f32 	[%r7], %f4;
$L__BB0_18:
	setp.lt.s32 	%p22, %r3, 2;
	bar.sync 	0;
	@%p22 bra 	$L__BB0_24;
	mov.u32 	%r79, %r3;
$L__BB0_20:
	mov.u32 	%r30, %r79;
	add.s32 	%r67, %r30, 1;
	shr.u32 	%r79, %r67, 1;
	setp.gt.s32 	%p23, %r6, %r79;
	@%p23 bra 	$L__BB0_23;
	setp.ge.s32 	%p24, %r6, %r3;
	@%p24 bra 	$L__BB0_23;
	shl.b32 	%r68, %r79, 2;
	add.s32 	%r69, %r7, %r68;
	ld.shared.f32 	%f5, [%r69];
	ld.shared.f32 	%f6, [%r7];
	add.f32 	%f7, %f5, %f6;
	st.shared.f32 	[%r7], %f7;
$L__BB0_23:
	bar.sync 	0;
	setp.gt.u32 	%p25, %r30, 2;
	@%p25 bra 	$L__BB0_20;
$L__BB0_24:
	bar.sync 	0;
	ld.shared.f32 	%f8, [cache];
	cvt.rzi.s32.f32 	%r70, %f8;
	mad.lo.s32 	%r71, %r73, %r35, %r72;
	mul.wide.s32 	%rd11, %r71, 4;
	add.s64 	%rd12, %rd3, %rd11;
	st.global.u32 	[%rd12], %r70;
	bar.sync 	0;
	add.s32 	%r73, %r73, %r8;
	add.s32 	%r72, %r72, %r9;
	setp.lt.s32 	%p26, %r73, %r34;
	setp.lt.s32 	%p27, %r72, %r35;
	and.pred  	%p28, %p26, %p27;
	@%p28 bra 	$L__BB0_2;
$L__BB0_25:
	ret;

}


// ===== COMPILED SASS (sm_100) =====

	.target	sm_100

	.elftype	@"ET_EXEC"


//--------------------- .note.nv.tkinfo           --------------------------
	.section	.note.nv.tkinfo,"",@"SHT_NOTE"
	.sectionflags	@"SHF_NOTE_NV_TKINFO"
	.tkinfo
        /*0018*/ 	.word	0x00000002
        /*0030*/ 	.string	""
        /*0030*/ 	.string	"ptxas"
        /*0030*/ 	.string	"Cuda compilation tools, release 13.0, V13.0.88"
        /*0030*/ 	.string	"Build cuda_13.0.r13.0/compiler.36424714_0"
        /*0030*/ 	.string	"-arch sm_100 -m 64 "



//--------------------- .note.nv.cuinfo           --------------------------
	.section	.note.nv.cuinfo,"",@"SHT_NOTE"
	.sectionflags	@"SHF_NOTE_NV_CUINFO"
        /*0018*/ 	.short	0x0002
        /*001a*/ 	.short	0x0064
        /*001c*/ 	.short	0x0082
	.zero		2


//--------------------- .nv.info                  --------------------------
	.section	.nv.info,"",@"SHT_CUDA_INFO"
	.align	4


	//----- nvinfo : EIATTR_REGCOUNT
	.align		4
        /*0000*/ 	.byte	0x04, 0x2f
        /*0002*/ 	.short	(.L_1 - .L_0)
	.align		4
.L_0:
        /*0004*/ 	.word	index@(convolve)
        /*0008*/ 	.word	0x0000001a


	//----- nvinfo : EIATTR_FRAME_SIZE
	.align		4
.L_1:
        /*000c*/ 	.byte	0x04, 0x11
        /*000e*/ 	.short	(.L_3 - .L_2)
	.align		4
.L_2:
        /*0010*/ 	.word	index@(convolve)
        /*0014*/ 	.word	0x00000000


	//----- nvinfo : EIATTR_MIN_STACK_SIZE
	.align		4
.L_3:
        /*0018*/ 	.byte	0x04, 0x12
        /*001a*/ 	.short	(.L_5 - .L_4)
	.align		4
.L_4:
        /*001c*/ 	.word	index@(convolve)
        /*0020*/ 	.word	0x00000000
.L_5:


//--------------------- .nv.compat                --------------------------
	.section	.nv.compat,"",@"SHT_CUDA_COMPAT_INFO"
	.align	4
        /*0000*/ 	.byte	0x02, 0x09, 0x00, 0x00, 0x02, 0x02, 0x01, 0x00, 0x02, 0x05, 0x05, 0x00, 0x03, 0x07, 0x01, 0x01
        /*0010*/ 	.byte	0x02, 0x03, 0x00, 0x00, 0x02, 0x06, 0x01, 0x00, 0x04, 0x0b, 0x08, 0x00, 0x09, 0x00, 0x00, 0x00
        /*0020*/ 	.byte	0x00, 0x00, 0x00, 0x00


//--------------------- .nv.info.convolve         --------------------------
	.section	.nv.info.convolve,"",@"SHT_CUDA_INFO"
	.sectionflags	@""
	.align	4


	//----- nvinfo : EIATTR_CUDA_API_VERSION
	.align		4
        /*0000*/ 	.byte	0x04, 0x37
        /*0002*/ 	.short	(.L_7 - .L_6)
.L_6:
        /*0004*/ 	.word	0x00000082


	//----- nvinfo : EIATTR_KPARAM_INFO
	.align		4
.L_7:
        /*0008*/ 	.byte	0x04, 0x17
        /*000a*/ 	.short	(.L_9 - .L_8)
.L_8:
        /*000c*/ 	.word	0x00000000
        /*0010*/ 	.short	0x0006
        /*0012*/ 	.short	0x0024
        /*0014*/ 	.byte	0x00, 0xf0, 0x11, 0x00


	//----- nvinfo : EIATTR_KPARAM_INFO
	.align		4
.L_9:
        /*0018*/ 	.byte	0x04, 0x17
        /*001a*/ 	.short	(.L_11 - .L_10)
.L_10:
        /*001c*/ 	.word	0x00000000
        /*0020*/ 	.short	0x0005
        /*0022*/ 	.short	0x0020
        /*0024*/ 	.byte	0x00, 0xf0, 0x11, 0x00


	//----- nvinfo : EIATTR_KPARAM_INFO
	.align		4
.L_11:
        /*0028*/ 	.byte	0x04, 0x17
        /*002a*/ 	.short	(.L_13 - .L_12)
.L_12:
        /*002c*/ 	.word	0x00000000
        /*0030*/ 	.short	0x0004
        /*0032*/ 	.short	0x0018
        /*0034*/ 	.byte	0x00, 0xf5, 0x21, 0x00


	//----- nvinfo : EIATTR_KPARAM_INFO
	.align		4
.L_13:
        /*0038*/ 	.byte	0x04, 0x17
        /*003a*/ 	.short	(.L_15 - .L_14)
.L_14:
        /*003c*/ 	.word	0x00000000
        /*0040*/ 	.short	0x0003
        /*0042*/ 	.short	0x0014
        /*0044*/ 	.byte	0x00, 0xf0, 0x11, 0x00


	//----- nvinfo : EIATTR_KPARAM_INFO
	.align		4
.L_15:
        /*0048*/ 	.byte	0x04, 0x17
        /*004a*/ 	.short	(.L_17 - .L_16)
.L_16:
        /*004c*/ 	.word	0x00000000
        /*0050*/ 	.short	0x0002
        /*0052*/ 	.short	0x0010
        /*0054*/ 	.byte	0x00, 0xf0, 0x11, 0x00


	//----- nvinfo : EIATTR_KPARAM_INFO
	.align		4
.L_17:
        /*0058*/ 	.byte	0x04, 0x17
        /*005a*/ 	.short	(.L_19 - .L_18)
.L_18:
        /*005c*/ 	.word	0x00000000
        /*0060*/ 	.short	0x0001
        /*0062*/ 	.short	0x0008
        /*0064*/ 	.byte	0x00, 0xf5, 0x21, 0x00


	//----- nvinfo : EIATTR_KPARAM_INFO
	.align		4
.L_19:
        /*0068*/ 	.byte	0x04, 0x17
        /*006a*/ 	.short	(.L_21 - .L_20)
.L_20:
        /*006c*/ 	.word	0x00000000
        /*0070*/ 	.short	0x0000
        /*0072*/ 	.short	0x0000
        /*0074*/ 	.byte	0x00, 0xf5, 0x21, 0x00


	//----- nvinfo : EIATTR_SPARSE_MMA_MASK
	.align		4
.L_21:
        /*0078*/ 	.byte	0x03, 0x50
        /*007a*/ 	.short	0x0000


	//----- nvinfo : EIATTR_MAXREG_COUNT
	.align		4
        /*007c*/ 	.byte	0x03, 0x1b
        /*007e*/ 	.short	0x00ff


	//----- nvinfo : EIATTR_NUM_BARRIERS
	.align		4
        /*0080*/ 	.byte	0x02, 0x4c
        /*0082*/ 	.byte	0x01
	.zero		1


	//----- nvinfo : EIATTR_MERCURY_ISA_VERSION
	.align		4
        /*0084*/ 	.byte	0x03, 0x5f
        /*0086*/ 	.short	0x0101


	//----- nvinfo : EIATTR_VRC_CTA_INIT_COUNT
	.align		4
        /*0088*/ 	.byte	0x02, 0x4a
	.zero		1
	.zero		1


	//----- nvinfo : EIATTR_EXIT_INSTR_OFFSETS
	.align		4
        /*008c*/ 	.byte	0x04, 0x1c
        /*008e*/ 	.short	(.L_23 - .L_22)


	//   ....[0]....
.L_22:
        /*0090*/ 	.word	0x00000060


	//   ....[1]....
        /*0094*/ 	.word	0x000007f0


	//----- nvinfo : EIATTR_CRS_STACK_SIZE
	.align		4
.L_23:
        /*0098*/ 	.byte	0x04, 0x1e
        /*009a*/ 	.short	(.L_25 - .L_24)
.L_24:
        /*009c*/ 	.word	0x00000000


	//----- nvinfo : EIATTR_CBANK_PARAM_SIZE
	.align		4
.L_25:
        /*00a0*/ 	.byte	0x03, 0x19
        /*00a2*/ 	.short	0x0028


	//----- nvinfo : EIATTR_PARAM_CBANK
	.align		4
        /*00a4*/ 	.byte	0x04, 0x0a
        /*00a6*/ 	.short	(.L_27 - .L_26)
	.align		4
.L_26:
        /*00a8*/ 	.word	index@(.nv.constant0.convolve)
        /*00ac*/ 	.short	0x0380
        /*00ae*/ 	.short	0x0028


	//----- nvinfo : EIATTR_SW_WAR
	.align		4
.L_27:
        /*00b0*/ 	.byte	0x04, 0x36
        /*00b2*/ 	.short	(.L_29 - .L_28)
.L_28:
        /*00b4*/ 	.word	0x00000008
.L_29:


//--------------------- .nv.callgraph             --------------------------
	.section	.nv.callgraph,"",@"SHT_CUDA_CALLGRAPH"
	.align	4
	.sectionentsize	8
	.align		4
        /*0000*/ 	.word	0x00000000
	.align		4
        /*0004*/ 	.word	0xffffffff
	.align		4
        /*0008*/ 	.word	0x00000000
	.align		4
        /*000c*/ 	.word	0xfffffffe
	.align		4
        /*0010*/ 	.word	0x00000000
	.align		4
        /*0014*/ 	.word	0xfffffffd
	.align		4
        /*0018*/ 	.word	0x00000000
	.align		4
        /*001c*/ 	.word	0xfffffffc


//--------------------- .text.convolve            --------------------------
	.section	.text.convolve,"ax",@progbits
	.align	128
        .global         convolve
        .type           convolve,@function
        .size           convolve,(.L_x_9 - convolve)
        .other          convolve,@"STO_CUDA_ENTRY STV_DEFAULT"
convolve:
.text.convolve:
[----:B------:R-:W-:Y:S08]  /*0000*/  LDC R1, c[0x0][0x37c] ;  /* 0x0000df00ff017b82 */ /* 0x000ff00000000800 */
[----:B------:R-:W0:Y:S08]  /*0010*/  S2UR UR5, SR_CTAID.Y ;  /* 0x00000000000579c3 */ /* 0x000e300000002600 */
[----:B------:R-:W0:Y:S08]  /*0020*/  LDC.64 R2, c[0x0][0x390] ;  /* 0x0000e400ff027b82 */ /* 0x000e300000000a00 */
[----:B------:R-:W1:Y:S01]  /*0030*/  S2UR UR4, SR_CTAID.X ;  /* 0x00000000000479c3 */ /* 0x000e620000002500 */
[----:B0-----:R-:W-:-:S04]  /*0040*/  ISETP.LE.AND P0, PT, R3, UR5, PT ;  /* 0x0000000503007c0c */ /* 0x001fc8000bf03270 */
[----:B-1----:R-:W-:-:S13]  /*0050*/  ISETP.LE.OR P0, PT, R2, UR4, P0 ;  /* 0x0000000402007c0c */ /* 0x002fda0008703670 */
[----:B------:R-:W-:Y:S05]  /*0060*/  @P0 EXIT ;  /* 0x000000000000094d */ /* 0x000fea0003800000 */
[----:B------:R-:W0:Y:S01]  /*0070*/  LDC.64 R12, c[0x0][0x3a0] ;  /* 0x0000e800ff0c7b82 */ /* 0x000e220000000a00 */
[----:B------:R-:W1:Y:S01]  /*0080*/  S2R R5, SR_CgaCtaId ;  /* 0x0000000000057919 */ /* 0x000e620000008800 */
[----:B------:R-:W2:Y:S01]  /*0090*/  LDCU UR6, c[0x0][0x360] ;  /* 0x00006c00ff0677ac */ /* 0x000ea20008000800 */
[----:B------:R-:W-:Y:S01]  /*00a0*/  MOV R14, 0x400 ;  /* 0x00000400000e7802 */ /* 0x000fe20000000f00 */
[----:B------:R-:W3:Y:S01]  /*00b0*/  S2R R8, SR_TID.X ;  /* 0x0000000000087919 */ /* 0x000ee20000002100 */
[----:B------:R-:W4:Y:S03]  /*00c0*/  LDCU.64 UR8, c[0x0][0x358] ;  /* 0x00006b00ff0877ac */ /* 0x000f260008000a00 */
[----:B------:R-:W5:Y:S01]  /*00d0*/  LDC.64 R2, c[0x0][0x398] ;  /* 0x0000e600ff027b82 */ /* 0x000f620000000a00 */
[----:B------:R-:W3:Y:S07]  /*00e0*/  S2R R10, SR_TID.Y ;  /* 0x00000000000a7919 */ /* 0x000eee0000002200 */
[----:B------:R-:W2:Y:S01]  /*00f0*/  LDC R0, c[0x0][0x364] ;  /* 0x0000d900ff007b82 */ /* 0x000ea20000000800 */
[C---:B0-----:R-:W-:Y:S01]  /*0100*/  IMAD R4, R13.reuse, R12, RZ ;  /* 0x0000000c0d047224 */ /* 0x041fe200078e02ff */
[----:B------:R-:W-:-:S02]  /*0110*/  LEA.HI R7, R13, R13, RZ, 0x1 ;  /* 0x0000000d0d077211 */ /* 0x000fc400078f08ff */
[----:B------:R-:W-:Y:S02]  /*0120*/  LEA.HI R6, R12, R12, RZ, 0x1 ;  /* 0x0000000c0c067211 */ /* 0x000fe400078f08ff */
[C---:B------:R-:W-:Y:S02]  /*0130*/  LOP3.LUT R15, R4.reuse, 0x7, RZ, 0xc0, !PT ;  /* 0x00000007040f7812 */ /* 0x040fe400078ec0ff */
[----:B------:R-:W-:Y:S02]  /*0140*/  LOP3.LUT R16, R4, 0xf, RZ, 0xc0, !PT ;  /* 0x0000000f04107812 */ /* 0x000fe400078ec0ff */
[----:B------:R-:W-:Y:S01]  /*0150*/  SHF.R.S32.HI R7, RZ, 0x1, R7 ;  /* 0x00000001ff077819 */ /* 0x000fe20000011407 */
[----:B------:R-:W-:Y:S01]  /*0160*/  VIADD R11, R15, 0xffffffff ;  /* 0xffffffff0f0b7836 */ /* 0x000fe20000000000 */
[----:B-1----:R-:W-:Y:S01]  /*0170*/  LEA R14, R5, R14, 0x18 ;  /* 0x0000000e050e7211 */ /* 0x002fe200078ec0ff */
[----:B------:R-:W-:Y:S01]  /*0180*/  VIADD R9, R16, 0xffffffff ;  /* 0xffffffff10097836 */ /* 0x000fe20000000000 */
[----:B------:R-:W-:-:S02]  /*0190*/  SHF.R.S32.HI R6, RZ, 0x1, R6 ;  /* 0x00000001ff067819 */ /* 0x000fc40000011406 */
[----:B------:R-:W-:Y:S02]  /*01a0*/  ISETP.GE.U32.AND P3, PT, R11, 0x3, PT ;  /* 0x000000030b00780c */ /* 0x000fe40003f66070 */
[----:B------:R-:W-:Y:S01]  /*01b0*/  LOP3.LUT R11, R4, 0x7ffffff0, RZ, 0xc0, !PT ;  /* 0x7ffffff0040b7812 */ /* 0x000fe200078ec0ff */
[----:B---3--:R-:W-:Y:S01]  /*01c0*/  IMAD R5, R8, R13, R10 ;  /* 0x0000000d08057224 */ /* 0x008fe200078e020a */
[----:B------:R-:W-:Y:S01]  /*01d0*/  ISETP.GE.U32.AND P2, PT, R9, 0x7, PT ;  /* 0x000000070900780c */ /* 0x000fe20003f46070 */
[----:B------:R-:W-:Y:S01]  /*01e0*/  IMAD.IADD R7, R10, 0x1, -R7 ;  /* 0x000000010a077824 */ /* 0x000fe200078e0a07 */
[----:B------:R-:W-:Y:S01]  /*01f0*/  LOP3.LUT R17, R4, 0x3, RZ, 0xc0, !PT ;  /* 0x0000000304117812 */ /* 0x000fe200078ec0ff */
[----:B------:R-:W-:Y:S02]  /*0200*/  IMAD.IADD R6, R8, 0x1, -R6 ;  /* 0x0000000108067824 */ /* 0x000fe400078e0a06 */
[----:B------:R-:W-:Y:S02]  /*0210*/  IMAD.U32 R10, RZ, RZ, UR5 ;  /* 0x00000005ff0a7e24 */ /* 0x000fe4000f8e00ff */
[----:B------:R-:W-:-:S02]  /*0220*/  IMAD R12, R5, 0x4, R14 ;  /* 0x00000004050c7824 */ /* 0x000fc400078e020e */
[----:B-----5:R-:W-:-:S04]  /*0230*/  IMAD.WIDE R2, R5, 0x4, R2 ;  /* 0x0000000405027825 */ /* 0x020fc800078e0202 */
[----:B--2-4-:R-:W-:-:S07]  /*0240*/  IMAD.MOV R13, RZ, RZ, -R11 ;  /* 0x000000ffff0d7224 */ /* 0x014fce00078e0a0b */
.L_x_7:
[----:B------:R-:W-:-:S13]  /*0250*/  ISETP.GE.AND P0, PT, R4, 0x1, PT ;  /* 0x000000010400780c */ /* 0x000fda0003f06270 */
[----:B0-----:R-:W-:Y:S05]  /*0260*/  @!P0 BRA `(.L_x_0) ;  /* 0x0000000000888947 */ /* 0x001fea0003800000 */
[----:B------:R-:W-:Y:S01]  /*0270*/  ISETP.GE.U32.AND P0, PT, R4, 0x10, PT ;  /* 0x000000100400780c */ /* 0x000fe20003f06070 */
[----:B------:R-:W-:-:S12]  /*0280*/  IMAD.MOV.U32 R9, RZ, RZ, RZ ;  /* 0x000000ffff097224 */ /* 0x000fd800078e00ff */
[----:B------:R-:W-:Y:S05]  /*0290*/  @!P0 BRA `(.L_x_1) ;  /* 0x00000000002c8947 */ /* 0x000fea0003800000 */
[----:B------:R-:W-:Y:S02]  /*02a0*/  VIADD R8, R14, 0x20 ;  /* 0x000000200e087836 */ /* 0x000fe40000000000 */
[----:B------:R-:W-:-:S07]  /*02b0*/  IMAD.MOV.U32 R9, RZ, RZ, R13 ;  /* 0x000000ffff097224 */ /* 0x000fce00078e000d */
.L_x_2:
[----:B------:R-:W-:Y:S01]  /*02c0*/  VIADD R9, R9, 0x10 ;  /* 0x0000001009097836 */ /* 0x000fe20000000000 */
[----:B------:R-:W-:Y:S04]  /*02d0*/  STS.128 [R8+-0x20], RZ ;  /* 0xffffe0ff08007388 */ /* 0x000fe80000000c00 */
[----:B------:R-:W-:Y:S01]  /*02e0*/  ISETP.NE.AND P0, PT, R9, RZ, PT ;  /* 0x000000ff0900720c */ /* 0x000fe20003f05270 */
[----:B------:R-:W-:Y:S04]  /*02f0*/  STS.128 [R8+-0x10], RZ ;  /* 0xfffff0ff08007388 */ /* 0x000fe80000000c00 */
[----:B------:R-:W-:Y:S04]  /*0300*/  STS.128 [R8], RZ ;  /* 0x000000ff08007388 */ /* 0x000fe80000000c00 */
[----:B------:R0:W-:Y:S02]  /*0310*/  STS.128 [R8+0x10], RZ ;  /* 0x000010ff08007388 */ /* 0x0001e40000000c00 */
[----:B0-----:R-:W-:-:S02]  /*0320*/  VIADD R8, R8, 0x40 ;  /* 0x0000004008087836 */ /* 0x001fc40000000000 */
[----:B------:R-:W-:Y:S05]  /*0330*/  @P0 BRA `(.L_x_2) ;  /* 0xfffffffc00e00947 */ /* 0x000fea000383ffff */
[----:B------:R-:W-:-:S07]  /*0340*/  IMAD.MOV.U32 R9, RZ, RZ, R11 ;  /* 0x000000ffff097224 */ /* 0x000fce00078e000b */
.L_x_1:
[----:B------:R-:W-:-:S13]  /*0350*/  ISETP.NE.AND P0, PT, R16, RZ, PT ;  /* 0x000000ff1000720c */ /* 0x000fda0003f05270 */
[----:B------:R-:W-:Y:S05]  /*0360*/  @!P0 BRA `(.L_x_0) ;  /* 0x0000000000488947 */ /* 0x000fea0003800000 */
[----:B------:R-:W-:Y:S01]  /*0370*/  @P2 IMAD R8, R9, 0x4, R14 ;  /* 0x0000000409082824 */ /* 0x000fe200078e020e */
[----:B------:R-:W-:Y:S01]  /*0380*/  ISETP.NE.AND P0, PT, R15, RZ, PT ;  /* 0x000000ff0f00720c */ /* 0x000fe20003f05270 */
[----:B------:R-:W-:-:S03]  /*0390*/  @P2 VIADD R9, R9, 0x8 ;  /* 0x0000000809092836 */ /* 0x000fc60000000000 */
[----:B------:R0:W-:Y:S04]  /*03a0*/  @P2 STS.128 [R8], RZ ;  /* 0x000000ff08002388 */ /* 0x0001e80000000c00 */
[----:B------:R0:W-:Y:S05]  /*03b0*/  @P2 STS.128 [R8+0x10], RZ ;  /* 0x000010ff08002388 */ /* 0x0001ea0000000c00 */
[----:B------:R-:W-:Y:S05]  /*03c0*/  @!P0 BRA `(.L_x_0) ;  /* 0x0000000000308947 */ /* 0x000fea0003800000 */
[----:B0-----:R-:W-:Y:S01]  /*03d0*/  @P3 IMAD R8, R9, 0x4, R14 ;  /* 0x0000000409083824 */ /* 0x001fe200078e020e */
[----:B------:R-:W-:Y:S01]  /*03e0*/  ISETP.NE.AND P0, PT, R17, RZ, PT ;  /* 0x000000ff1100720c */ /* 0x000fe20003f05270 */
[----:B------:R-:W-:-:S03]  /*03f0*/  @P3 VIADD R9, R9, 0x4 ;  /* 0x0000000409093836 */ /* 0x000fc60000000000 */
[----:B------:R1:W-:Y:S09]  /*0400*/  @P3 STS.128 [R8], RZ ;  /* 0x000000ff08003388 */ /* 0x0003f20000000c00 */
[----:B-1----:R-:W-:Y:S05]  /*0410*/  @!P0 BRA `(.L_x_0) ;  /* 0x00000000001c8947 */ /* 0x002fea0003800000 */
[----:B------:R-:W-:Y:S01]  /*0420*/  IMAD R14, R9, 0x4, R14 ;  /* 0x00000004090e7824 */ /* 0x000fe200078e020e */
[----:B------:R-:W-:-:S04]  /*0430*/  ISETP.NE.AND P0, PT, R17, 0x1, PT ;  /* 0x000000011100780c */ /* 0x000fc80003f05270 */
[----:B------:R1:W-:Y:S09]  /*0440*/  STS [R14], RZ ;  /* 0x000000ff0e007388 */ /* 0x0003f20000000800 */
[----:B-1----:R-:W-:Y:S05]  /*0450*/  @!P0 BRA `(.L_x_0) ;  /* 0x00000000000c8947 */ /* 0x002fea0003800000 */
[----:B------:R-:W-:Y:S01]  /*0460*/  ISETP.NE.AND P0, PT, R17, 0x2, PT ;  /* 0x000000021100780c */ /* 0x000fe20003f05270 */
[----:B------:R1:W-:-:S12]  /*0470*/  STS [R14+0x4], RZ ;  /* 0x000004ff0e007388 */ /* 0x0003d80000000800 */
[----:B------:R1:W-:Y:S02]  /*0480*/  @P0 STS [R14+0x8], RZ ;  /* 0x000008ff0e000388 */ /* 0x0003e40000000800 */
.L_x_0:
[----:B------:R-:W2:Y:S01]  /*0490*/  LDCU.64 UR10, c[0x0][0x390] ;  /* 0x00007200ff0a77ac */ /* 0x000ea20008000a00 */
[----:B0-----:R-:W-:Y:S01]  /*04a0*/  VIADD R8, R6, UR4 ;  /* 0x0000000406087c36 */ /* 0x001fe20008000000 */
[----:B------:R-:W-:Y:S01]  /*04b0*/  BSSY.RECONVERGENT B0, `(.L_x_3) ;  /* 0x0000010000007945 */ /* 0x000fe20003800200 */
[----:B------:R-:W-:-:S03]  /*04c0*/  IMAD.IADD R9, R7, 0x1, R10 ;  /* 0x0000000107097824 */ /* 0x000fc600078e020a */
[C---:B--2---:R-:W-:Y:S01]  /*04d0*/  ISETP.GE.AND P0, PT, R8.reuse, UR10, PT ;  /* 0x0000000a08007c0c */ /* 0x044fe2000bf06270 */
[C---:B------:R-:W-:Y:S01]  /*04e0*/  IMAD R19, R8.reuse, UR11, R9 ;  /* 0x0000000b08137c24 */ /* 0x040fe2000f8e0209 */
[C---:B------:R-:W-:Y:S02]  /*04f0*/  ISETP.GE.AND P1, PT, R9.reuse, UR11, PT ;  /* 0x0000000b09007c0c */ /* 0x040fe4000bf26270 */
[----:B------:R-:W-:Y:S02]  /*0500*/  ISETP.GT.AND P0, PT, R8, -0x1, !P0 ;  /* 0xffffffff0800780c */ /* 0x000fe40004704270 */
[----:B------:R-:W-:-:S04]  /*0510*/  ISETP.GT.AND P1, PT, R9, -0x1, !P1 ;  /* 0xffffffff0900780c */ /* 0x000fc80004f24270 */
[----:B------:R-:W-:-:S13]  /*0520*/  PLOP3.LUT P0, PT, P0, P1, PT, 0x80, 0x8 ;  /* 0x000000000008781c */ /* 0x000fda0000703070 */
[----:B------:R-:W-:Y:S05]  /*0530*/  @!P0 BRA `(.L_x_4) ;  /* 0x00000000001c8947 */ /* 0x000fea0003800000 */
[----:B------:R-:W0:Y:S02]  /*0540*/  LDC.64 R8, c[0x0][0x380] ;  /* 0x0000e000ff087b82 */ /* 0x000e240000000a00 */
[----:B0-----:R-:W-:Y:S02]  /*0550*/  IMAD.WIDE R8, R19, 0x4, R8 ;  /* 0x0000000413087825 */ /* 0x001fe400078e0208 */
[----:B------:R-:W2:Y:S04]  /*0560*/  LDG.E R19, desc[UR8][R2.64] ;  /* 0x0000000802137981 */ /* 0x000ea8000c1e1900 */
[----:B------:R-:W1:Y:S02]  /*0570*/  LDG.E R8, desc[UR8][R8.64] ;  /* 0x0000000808087981 */ /* 0x000e64000c1e1900 */
[----:B-1----:R-:W-:-:S05]  /*0580*/  I2FP.F32.U32 R14, R8 ;  /* 0x00000008000e7245 */ /* 0x002fca0000201000 */
[----:B--2---:R-:W-:-:S05]  /*0590*/  FMUL R19, R14, R19 ;  /* 0x000000130e137220 */ /* 0x004fca0000400000 */
[----:B------:R0:W-:Y:S02]  /*05a0*/  STS [R12], R19 ;  /* 0x000000130c007388 */ /* 0x0001e40000000800 */
.L_x_4:
[----:B------:R-:W-:Y:S05]  /*05b0*/  BSYNC.RECONVERGENT B0 ;  /* 0x0000000000007941 */ /* 0x000fea0003800200 */
.L_x_3:
[----:B------:R-:W-:Y:S01]  /*05c0*/  BAR.SYNC.DEFER_BLOCKING 0x0 ;  /* 0x0000000000007b1d */ /* 0x000fe20000010000 */
[----:B------:R-:W-:-:S13]  /*05d0*/  ISETP.GE.AND P0, PT, R4, 0x2, PT ;  /* 0x000000020400780c */ /* 0x000fda0003f06270 */
[----:B------:R-:W-:Y:S05]  /*05e0*/  @!P0 BRA `(.L_x_5) ;  /* 0x0000000000388947 */ /* 0x000fea0003800000 */
[----:B------:R-:W-:Y:S01]  /*05f0*/  ISETP.GE.AND P0, PT, R5, R4, PT ;  /* 0x000000040500720c */ /* 0x000fe20003f06270 */
[----:B------:R-:W-:-:S12]  /*0600*/  IMAD.MOV.U32 R8, RZ, RZ, R4 ;  /* 0x000000ffff087224 */ /* 0x000fd800078e0004 */
.L_x_6:
[----:B------:R-:W-:Y:S02]  /*0610*/  VIADD R9, R8, 0x1 ;  /* 0x0000000108097836 */ /* 0x000fe40000000000 */
[----:B------:R-:W-:-:S03]  /*0620*/  IMAD.MOV.U32 R18, RZ, RZ, R8 ;  /* 0x000000ffff127224 */ /* 0x000fc600078e0008 */
[----:B------:R-:W-:-:S04]  /*0630*/  SHF.R.U32.HI R8, RZ, 0x1, R9 ;  /* 0x00000001ff087819 */ /* 0x000fc80000011609 */
[----:B------:R-:W-:-:S13]  /*0640*/  ISETP.GT.OR P1, PT, R5, R8, P0 ;  /* 0x000000080500720c */ /* 0x000fda0000724670 */
[----:B------:R-:W-:Y:S01]  /*0650*/  @!P1 IMAD R9, R8, 0x4, R12 ;  /* 0x0000000408099824 */ /* 0x000fe200078e020c */
[----:B-1----:R-:W-:Y:S05]  /*0660*/  @!P1 LDS R14, [R12] ;  /* 0x000000000c0e9984 */ /* 0x002fea0000000800 */
[----:B------:R-:W0:Y:S02]  /*0670*/  @!P1 LDS R9, [R9] ;  /* 0x0000000009099984 */ /* 0x000e240000000800 */
[----:B0-----:R-:W-:-:S05]  /*0680*/  @!P1 FADD R19, R9, R14 ;  /* 0x0000000e09139221 */ /* 0x001fca0000000000 */
[----:B------:R2:W-:Y:S01]  /*0690*/  @!P1 STS [R12], R19 ;  /* 0x000000130c009388 */ /* 0x0005e20000000800 */
[----:B------:R-:W-:Y:S01]  /*06a0*/  BAR.SYNC.DEFER_BLOCKING 0x0 ;  /* 0x0000000000007b1d */ /* 0x000fe20000010000 */
[----:B------:R-:W-:-:S13]  /*06b0*/  ISETP.GT.U32.AND P1, PT, R18, 0x2, PT ;  /* 0x000000021200780c */ /* 0x000fda0003f24070 */
[----:B--2---:R-:W-:Y:S05]  /*06c0*/  @P1 BRA `(.L_x_6) ;  /* 0xfffffffc00d01947 */ /* 0x004fea000383ffff */
.L_x_5:
[----:B------:R-:W2:Y:S01]  /*06d0*/  S2R R9, SR_CgaCtaId ;  /* 0x0000000000097919 */ /* 0x000ea20000008800 */
[----:B-1----:R-:W-:Y:S01]  /*06e0*/  MOV R14, 0x400 ;  /* 0x00000400000e7802 */ /* 0x002fe20000000f00 */
[----:B------:R-:W1:Y:S08]  /*06f0*/  LDC R23, c[0x0][0x394] ;  /* 0x0000e500ff177b82 */ /* 0x000e700000000800 */
[----:B------:R-:W3:Y:S01]  /*0700*/  LDC R20, c[0x0][0x390] ;  /* 0x0000e400ff147b82 */ /* 0x000ee20000000800 */
[--C-:B-1----:R-:W-:Y:S01]  /*0710*/  IMAD R21, R23, UR4, R10.reuse ;  /* 0x0000000417157c24 */ /* 0x102fe2000f8e020a */
[----:B------:R-:W-:Y:S01]  /*0720*/  UIADD3 UR4, UPT, UPT, UR6, UR4, URZ ;  /* 0x0000000406047290 */ /* 0x000fe2000fffe0ff */
[----:B------:R-:W-:Y:S01]  /*0730*/  IMAD.IADD R10, R0, 0x1, R10 ;  /* 0x00000001000a7824 */ /* 0x000fe200078e020a */
[----:B--2---:R-:W-:-:S04]  /*0740*/  LEA R14, R9, R14, 0x18 ;  /* 0x0000000e090e7211 */ /* 0x004fc800078ec0ff */
[----:B------:R-:W-:Y:S01]  /*0750*/  BAR.SYNC.DEFER_BLOCKING 0x0 ;  /* 0x0000000000007b1d */ /* 0x000fe20000010000 */
[----:B------:R-:W-:Y:S02]  /*0760*/  ISETP.GE.AND P0, PT, R10, R23, PT ;  /* 0x000000170a00720c */ /* 0x000fe40003f06270 */
[----:B---3--:R-:W-:-:S05]  /*0770*/  ISETP.GT.AND P1, PT, R20, UR4, PT ;  /* 0x0000000414007c0c */ /* 0x008fca000bf24270 */
[----:B------:R-:W1:Y:S01]  /*0780*/  LDC.64 R8, c[0x0][0x388] ;  /* 0x0000e200ff087b82 */ /* 0x000e620000000a00 */
[----:B------:R-:W0:Y:S01]  /*0790*/  LDS R18, [R14] ;  /* 0x000000000e127984 */ /* 0x000e220000000800 */
[----:B-1----:R-:W-:Y:S01]  /*07a0*/  IMAD.WIDE R8, R21, 0x4, R8 ;  /* 0x0000000415087825 */ /* 0x002fe200078e0208 */
[----:B0-----:R-:W0:Y:S04]  /*07b0*/  F2I.TRUNC.NTZ R19, R18 ;  /* 0x0000001200137305 */ /* 0x001e28000020f100 */
[----:B0-----:R0:W-:Y:S01]  /*07c0*/  STG.E desc[UR8][R8.64], R19 ;  /* 0x0000001308007986 */ /* 0x0011e2000c101908 */
[----:B------:R-:W-:Y:S06]  /*07d0*/  BAR.SYNC.DEFER_BLOCKING 0x0 ;  /* 0x0000000000007b1d */ /* 0x000fec0000010000 */
[----:B------:R-:W-:Y:S05]  /*07e0*/  @!P0 BRA P1, `(.L_x_7) ;  /* 0xfffffff800988947 */ /* 0x000fea000083ffff */
[----:B------:R-:W-:Y:S05]  /*07f0*/  EXIT ;  /* 0x000000000000794d */ /* 0x000fea0003800000 */
.L_x_8:
[----:B------:R-:W-:-:S00]  /*0800*/  BRA `(.L_x_8) ;  /* 0xfffffffc00fc7947 */ /* 0x000fc0000383ffff */
[----:B------:R-:W-:-:S00]  /*0810*/  NOP ;  /* 0x0000000000007918 */ /* 0x000fc00000000000 */
        /* <DEDUP_REMOVED lines=14> */
.L_x_9:


//--------------------- .nv.shared.convolve       --------------------------
	.section	.nv.shared.convolve,"aw",@nobits
	.sectionflags	@""
	.align	16
	.zero		1024


//--------------------- .nv.shared.reserved.0     --------------------------
	.section	.nv.shared.reserved.0,"aw",@nobits
	.weak		__nv_reservedSMEM_offset_0_alias
	.size		__nv_reservedSMEM_offset_0_alias, 0, 64
	.other		__nv_reservedSMEM_offset_0_alias,@"STO_CUDA_RESERVED_SHARED STV_DEFAULT"
__nv_reservedSMEM_offset_0_alias:
	.zero		0
	.zero		64


//--------------------- .nv.constant0.convolve    --------------------------
	.section	.nv.constant0.convolve,"a",@progbits
	.sectionflags	@""
	.align	4
.nv.constant0.convolve:
	.zero		936


//--------------------- SYMBOLS --------------------------

	.type		.nv.reservedSmem.offset0,@object
	.size		.nv.reservedSmem.offset0,0x4
	.type		.nv.reservedSmem.cap,@object
	.size		.nv.reservedSmem.cap,0x4
